//
// Generated by NVIDIA NVVM Compiler
//
// Compiler Build ID: CL-36424714
// Cuda compilation tools, release 13.0, V13.0.88
// Based on NVVM 20.0.0
//

.version 9.0
.target sm_100
.address_size 64

	// .globl	_Z14matrixMulTiledPfS_S_i
// _ZZ14matrixMulTiledPfS_S_iE4ds_A has been demoted
// _ZZ14matrixMulTiledPfS_S_iE4ds_B has been demoted

.visible .entry _Z14matrixMulTiledPfS_S_i(
	.param .u64 .ptr .align 1 _Z14matrixMulTiledPfS_S_i_param_0,
	.param .u64 .ptr .align 1 _Z14matrixMulTiledPfS_S_i_param_1,
	.param .u64 .ptr .align 1 _Z14matrixMulTiledPfS_S_i_param_2,
	.param .u32 _Z14matrixMulTiledPfS_S_i_param_3
)
{
	.reg .pred 	%p<8>;
	.reg .b32 	%r<76>;
	.reg .b32 	%f<116>;
	.reg .b64 	%rd<33>;
	// demoted variable
	.shared .align 4 .b8 _ZZ14matrixMulTiledPfS_S_iE4ds_A[64];
	// demoted variable
	.shared .align 4 .b8 _ZZ14matrixMulTiledPfS_S_iE4ds_B[64];
	ld.param.u64 	%rd5, [_Z14matrixMulTiledPfS_S_i_param_1];
	ld.param.u32 	%r34, [_Z14matrixMulTiledPfS_S_i_param_3];
	cvta.to.global.u64 	%rd1, %rd5;
	mov.u32 	%r35, %ctaid.x;
	mov.u32 	%r36, %ctaid.y;
	mov.u32 	%r1, %tid.x;
	mov.u32 	%r2, %tid.y;
	shl.b32 	%r37, %r36, 2;
	add.s32 	%r3, %r37, %r2;
	shl.b32 	%r4, %r35, 2;
	add.s32 	%r5, %r4, %r1;
	shr.s32 	%r38, %r34, 31;
	shr.u32 	%r39, %r38, 30;
	add.s32 	%r40, %r34, %r39;
	shr.s32 	%r6, %r40, 2;
	setp.lt.s32 	%p1, %r34, 4;
	mov.f32 	%f115, 0f00000000;
	@%p1 bra 	$L__BB0_9;
	mad.lo.s32 	%r7, %r34, %r3, %r1;
	shl.b32 	%r42, %r2, 4;
	mov.u32 	%r43, _ZZ14matrixMulTiledPfS_S_iE4ds_A;
	add.s32 	%r8, %r43, %r42;
	shl.b32 	%r44, %r1, 2;
	add.s32 	%r9, %r8, %r44;
	mov.u32 	%r45, _ZZ14matrixMulTiledPfS_S_iE4ds_B;
	add.s32 	%r11, %r45, %r44;
	add.s32 	%r10, %r11, %r42;
	add.s32 	%r46, %r6, -1;
	setp.lt.u32 	%p2, %r46, 3;
	mov.f32 	%f115, 0f00000000;
	mov.b32 	%r75, 0;
	@%p2 bra 	$L__BB0_4;
	and.b32  	%r75, %r6, 536870908;
	neg.s32 	%r73, %r75;
	add.s32 	%r48, %r2, 12;
	mad.lo.s32 	%r49, %r34, %r48, %r1;
	add.s32 	%r71, %r49, %r4;
	add.s32 	%r50, %r2, 8;
	mad.lo.s32 	%r51, %r34, %r50, %r1;
	add.s32 	%r70, %r51, %r4;
	add.s32 	%r52, %r2, 4;
	mad.lo.s32 	%r53, %r34, %r52, %r1;
	add.s32 	%r69, %r53, %r4;
	mad.lo.s32 	%r54, %r2, %r34, %r1;
	add.s32 	%r68, %r54, %r4;
	mov.f32 	%f115, 0f00000000;
	mov.u32 	%r72, %r7;
$L__BB0_3:
	.pragma "nounroll";
	ld.param.u64 	%rd30, [_Z14matrixMulTiledPfS_S_i_param_0];
	cvta.to.global.u64 	%rd6, %rd30;
	mul.wide.s32 	%rd7, %r72, 4;
	add.s64 	%rd8, %rd6, %rd7;
	ld.global.f32 	%f14, [%rd8];
	st.shared.f32 	[%r9], %f14;
	mul.wide.u32 	%rd9, %r68, 4;
	add.s64 	%rd10, %rd1, %rd9;
	ld.global.f32 	%f15, [%rd10];
	st.shared.f32 	[%r10], %f15;
	bar.sync 	0;
	ld.shared.f32 	%f16, [%r8];
	ld.shared.f32 	%f17, [%r11];
	fma.rn.f32 	%f18, %f16, %f17, %f115;
	ld.shared.f32 	%f19, [%r8+4];
	ld.shared.f32 	%f20, [%r11+16];
	fma.rn.f32 	%f21, %f19, %f20, %f18;
	ld.shared.f32 	%f22, [%r8+8];
	ld.shared.f32 	%f23, [%r11+32];
	fma.rn.f32 	%f24, %f22, %f23, %f21;
	ld.shared.f32 	%f25, [%r8+12];
	ld.shared.f32 	%f26, [%r11+48];
	fma.rn.f32 	%f27, %f25, %f26, %f24;
	bar.sync 	0;
	ld.global.f32 	%f28, [%rd8+16];
	st.shared.f32 	[%r9], %f28;
	mul.wide.u32 	%rd11, %r69, 4;
	add.s64 	%rd12, %rd1, %rd11;
	ld.global.f32 	%f29, [%rd12];
	st.shared.f32 	[%r10], %f29;
	bar.sync 	0;
	ld.shared.f32 	%f30, [%r8];
	ld.shared.f32 	%f31, [%r11];
	fma.rn.f32 	%f32, %f30, %f31, %f27;
	ld.shared.f32 	%f33, [%r8+4];
	ld.shared.f32 	%f34, [%r11+16];
	fma.rn.f32 	%f35, %f33, %f34, %f32;
	ld.shared.f32 	%f36, [%r8+8];
	ld.shared.f32 	%f37, [%r11+32];
	fma.rn.f32 	%f38, %f36, %f37, %f35;
	ld.shared.f32 	%f39, [%r8+12];
	ld.shared.f32 	%f40, [%r11+48];
	fma.rn.f32 	%f41, %f39, %f40, %f38;
	bar.sync 	0;
	ld.global.f32 	%f42, [%rd8+32];
	st.shared.f32 	[%r9], %f42;
	mul.wide.u32 	%rd13, %r70, 4;
	add.s64 	%rd14, %rd1, %rd13;
	ld.global.f32 	%f43, [%rd14];
	st.shared.f32 	[%r10], %f43;
	bar.sync 	0;
	ld.shared.f32 	%f44, [%r8];
	ld.shared.f32 	%f45, [%r11];
	fma.rn.f32 	%f46, %f44, %f45, %f41;
	ld.shared.f32 	%f47, [%r8+4];
	ld.shared.f32 	%f48, [%r11+16];
	fma.rn.f32 	%f49, %f47, %f48, %f46;
	ld.shared.f32 	%f50, [%r8+8];
	ld.shared.f32 	%f51, [%r11+32];
	fma.rn.f32 	%f52, %f50, %f51, %f49;
	ld.shared.f32 	%f53, [%r8+12];
	ld.shared.f32 	%f54, [%r11+48];
	fma.rn.f32 	%f55, %f53, %f54, %f52;
	bar.sync 	0;
	ld.global.f32 	%f56, [%rd8+48];
	st.shared.f32 	[%r9], %f56;
	mul.wide.u32 	%rd15, %r71, 4;
	add.s64 	%rd16, %rd1, %rd15;
	ld.global.f32 	%f57, [%rd16];
	st.shared.f32 	[%r10], %f57;
	bar.sync 	0;
	ld.shared.f32 	%f58, [%r8];
	ld.shared.f32 	%f59, [%r11];
	fma.rn.f32 	%f60, %f58, %f59, %f55;
	ld.shared.f32 	%f61, [%r8+4];
	ld.shared.f32 	%f62, [%r11+16];
	fma.rn.f32 	%f63, %f61, %f62, %f60;
	ld.shared.f32 	%f64, [%r8+8];
	ld.shared.f32 	%f65, [%r11+32];
	fma.rn.f32 	%f66, %f64, %f65, %f63;
	ld.shared.f32 	%f67, [%r8+12];
	ld.shared.f32 	%f68, [%r11+48];
	fma.rn.f32 	%f115, %f67, %f68, %f66;
	bar.sync 	0;
	add.s32 	%r73, %r73, 4;
	add.s32 	%r72, %r72, 16;
	shl.b32 	%r55, %r34, 4;
	add.s32 	%r71, %r71, %r55;
	add.s32 	%r70, %r70, %r55;
	add.s32 	%r69, %r69, %r55;
	add.s32 	%r68, %r68, %r55;
	setp.ne.s32 	%p3, %r73, 0;
	@%p3 bra 	$L__BB0_3;
$L__BB0_4:
	and.b32  	%r31, %r6, 3;
	setp.eq.s32 	%p4, %r31, 0;
	@%p4 bra 	$L__BB0_9;
	ld.param.u64 	%rd31, [_Z14matrixMulTiledPfS_S_i_param_0];
	cvta.to.global.u64 	%rd2, %rd31;
	setp.eq.s32 	%p5, %r31, 1;
	@%p5 bra 	$L__BB0_7;
	shl.b32 	%r56, %r75, 2;
	add.s32 	%r57, %r7, %r56;
	mul.wide.s32 	%rd17, %r57, 4;
	add.s64 	%rd18, %rd2, %rd17;
	ld.global.f32 	%f70, [%rd18];
	st.shared.f32 	[%r9], %f70;
	add.s32 	%r58, %r56, %r2;
	mad.lo.s32 	%r59, %r58, %r34, %r5;
	mul.wide.u32 	%rd19, %r59, 4;
	add.s64 	%rd20, %rd1, %rd19;
	ld.global.f32 	%f71, [%rd20];
	st.shared.f32 	[%r10], %f71;
	bar.sync 	0;
	ld.shared.f32 	%f72, [%r8];
	ld.shared.f32 	%f73, [%r11];
	fma.rn.f32 	%f74, %f72, %f73, %f115;
	ld.shared.f32 	%f75, [%r8+4];
	ld.shared.f32 	%f76, [%r11+16];
	fma.rn.f32 	%f77, %f75, %f76, %f74;
	ld.shared.f32 	%f78, [%r8+8];
	ld.shared.f32 	%f79, [%r11+32];
	fma.rn.f32 	%f80, %f78, %f79, %f77;
	ld.shared.f32 	%f81, [%r8+12];
	ld.shared.f32 	%f82, [%r11+48];
	fma.rn.f32 	%f83, %f81, %f82, %f80;
	bar.sync 	0;
	ld.global.f32 	%f84, [%rd18+16];
	st.shared.f32 	[%r9], %f84;
	add.s32 	%r60, %r58, 4;
	mad.lo.s32 	%r61, %r60, %r34, %r5;
	mul.wide.u32 	%rd21, %r61, 4;
	add.s64 	%rd22, %rd1, %rd21;
	ld.global.f32 	%f85, [%rd22];
	st.shared.f32 	[%r10], %f85;
	bar.sync 	0;
	ld.shared.f32 	%f86, [%r8];
	ld.shared.f32 	%f87, [%r11];
	fma.rn.f32 	%f88, %f86, %f87, %f83;
	ld.shared.f32 	%f89, [%r8+4];
	ld.shared.f32 	%f90, [%r11+16];
	fma.rn.f32 	%f91, %f89, %f90, %f88;
	ld.shared.f32 	%f92, [%r8+8];
	ld.shared.f32 	%f93, [%r11+32];
	fma.rn.f32 	%f94, %f92, %f93, %f91;
	ld.shared.f32 	%f95, [%r8+12];
	ld.shared.f32 	%f96, [%r11+48];
	fma.rn.f32 	%f115, %f95, %f96, %f94;
	bar.sync 	0;
	add.s32 	%r75, %r75, 2;
$L__BB0_7:
	and.b32  	%r62, %r6, 1;
	setp.eq.b32 	%p6, %r62, 1;
	not.pred 	%p7, %p6;
	@%p7 bra 	$L__BB0_9;
	shl.b32 	%r63, %r75, 2;
	add.s32 	%r64, %r7, %r63;
	mul.wide.s32 	%rd23, %r64, 4;
	add.s64 	%rd24, %rd2, %rd23;
	ld.global.f32 	%f97, [%rd24];
	st.shared.f32 	[%r9], %f97;
	add.s32 	%r65, %r63, %r2;
	mad.lo.s32 	%r66, %r65, %r34, %r5;
	mul.wide.u32 	%rd25, %r66, 4;
	add.s64 	%rd26, %rd1, %rd25;
	ld.global.f32 	%f98, [%rd26];
	st.shared.f32 	[%r10], %f98;
	bar.sync 	0;
	ld.shared.f32 	%f99, [%r8];
	ld.shared.f32 	%f100, [%r11];
	fma.rn.f32 	%f101, %f99, %f100, %f115;
	ld.shared.f32 	%f102, [%r8+4];
	ld.shared.f32 	%f103, [%r11+16];
	fma.rn.f32 	%f104, %f102, %f103, %f101;
	ld.shared.f32 	%f105, [%r8+8];
	ld.shared.f32 	%f106, [%r11+32];
	fma.rn.f32 	%f107, %f105, %f106, %f104;
	ld.shared.f32 	%f108, [%r8+12];
	ld.shared.f32 	%f109, [%r11+48];
	fma.rn.f32 	%f115, %f108, %f109, %f107;
	bar.sync 	0;
$L__BB0_9:
	ld.param.u64 	%rd32, [_Z14matrixMulTiledPfS_S_i_param_2];
	cvta.to.global.u64 	%rd27, %rd32;
	mad.lo.s32 	%r67, %r34, %r3, %r5;
	mul.wide.s32 	%rd28, %r67, 4;
	add.s64 	%rd29, %rd27, %rd28;
	st.global.f32 	[%rd29], %f115;
	ret;

}


// ===== COMPILED SASS (sm_100) =====

	.target	sm_100

	.elftype	@"ET_EXEC"


//--------------------- .note.nv.tkinfo           --------------------------
	.section	.note.nv.tkinfo,"",@"SHT_NOTE"
	.sectionflags	@"SHF_NOTE_NV_TKINFO"
	.tkinfo
        /*0018*/ 	.word	0x00000002
        /*0030*/ 	.string	""
        /*0030*/ 	.string	"ptxas"
        /*0030*/ 	.string	"Cuda compilation tools, release 13.0, V13.0.88"
        /*0030*/ 	.string	"Build cuda_13.0.r13.0/compiler.36424714_0"
        /*0030*/ 	.string	"-arch sm_100 -m 64 "



//--------------------- .note.nv.cuinfo           --------------------------
	.section	.note.nv.cuinfo,"",@"SHT_NOTE"
	.sectionflags	@"SHF_NOTE_NV_CUINFO"
        /*0018*/ 	.short	0x0002
        /*001a*/ 	.short	0x0064
        /*001c*/ 	.short	0x0082
	.zero		2


//--------------------- .nv.info                  --------------------------
	.section	.nv.info,"",@"SHT_CUDA_INFO"
	.align	4


	//----- nvinfo : EIATTR_REGCOUNT
	.align		4
        /*0000*/ 	.byte	0x04, 0x2f
        /*0002*/ 	.short	(.L_1 - .L_0)
	.align		4
.L_0:
        /*0004*/ 	.word	index@(_Z14matrixMulTiledPfS_S_i)
        /*0008*/ 	.word	0x00000020


	//----- nvinfo : EIATTR_FRAME_SIZE
	.align		4
.L_1:
        /*000c*/ 	.byte	0x04, 0x11
        /*000e*/ 	.short	(.L_3 - .L_2)
	.align		4
.L_2:
        /*0010*/ 	.word	index@(_Z14matrixMulTiledPfS_S_i)
        /*0014*/ 	.word	0x00000000


	//----- nvinfo : EIATTR_MIN_STACK_SIZE
	.align		4
.L_3:
        /*0018*/ 	.byte	0x04, 0x12
        /*001a*/ 	.short	(.L_5 - .L_4)
	.align		4
.L_4:
        /*001c*/ 	.word	index@(_Z14matrixMulTiledPfS_S_i)
        /*0020*/ 	.word	0x00000000
.L_5:


//--------------------- .nv.compat                --------------------------
	.section	.nv.compat,"",@"SHT_CUDA_COMPAT_INFO"
	.align	4
        /*0000*/ 	.byte	0x02, 0x09, 0x00, 0x00, 0x02, 0x02, 0x01, 0x00, 0x02, 0x05, 0x05, 0x00, 0x03, 0x07, 0x01, 0x01
        /*0010*/ 	.byte	0x02, 0x03, 0x00, 0x00, 0x02, 0x06, 0x01, 0x00, 0x04, 0x0b, 0x08, 0x00, 0x09, 0x00, 0x00, 0x00
        /*0020*/ 	.byte	0x00, 0x00, 0x00, 0x00


//--------------------- .nv.info._Z14matrixMulTiledPfS_S_i --------------------------
	.section	.nv.info._Z14matrixMulTiledPfS_S_i,"",@"SHT_CUDA_INFO"
	.sectionflags	@""
	.align	4


	//----- nvinfo : EIATTR_CUDA_API_VERSION
	.align		4
        /*0000*/ 	.byte	0x04, 0x37
        /*0002*/ 	.short	(.L_7 - .L_6)
.L_6:
        /*0004*/ 	.word	0x00000082


	//----- nvinfo : EIATTR_KPARAM_INFO
	.align		4
.L_7:
        /*0008*/ 	.byte	0x04, 0x17
        /*000a*/ 	.short	(.L_9 - .L_8)
.L_8:
        /*000c*/ 	.word	0x00000000
        /*0010*/ 	.short	0x0003
        /*0012*/ 	.short	0x0018
        /*0014*/ 	.byte	0x00, 0xf0, 0x11, 0x00


	//----- nvinfo : EIATTR_KPARAM_INFO
	.align		4
.L_9:
        /*0018*/ 	.byte	0x04, 0x17
        /*001a*/ 	.short	(.L_11 - .L_10)
.L_10:
        /*001c*/ 	.word	0x00000000
        /*0020*/ 	.short	0x0002
        /*0022*/ 	.short	0x0010
        /*0024*/ 	.byte	0x00, 0xf5, 0x21, 0x00


	//----- nvinfo : EIATTR_KPARAM_INFO
	.align		4
.L_11:
        /*0028*/ 	.byte	0x04, 0x17
        /*002a*/ 	.short	(.L_13 - .L_12)
.L_12:
        /*002c*/ 	.word	0x00000000
        /*0030*/ 	.short	0x0001
        /*0032*/ 	.short	0x0008
        /*0034*/ 	.byte	0x00, 0xf5, 0x21, 0x00


	//----- nvinfo : EIATTR_KPARAM_INFO
	.align		4
.L_13:
        /*0038*/ 	.byte	0x04, 0x17
        /*003a*/ 	.short	(.L_15 - .L_14)
.L_14:
        /*003c*/ 	.word	0x00000000
        /*0040*/ 	.short	0x0000
        /*0042*/ 	.short	0x0000
        /*0044*/ 	.byte	0x00, 0xf5, 0x21, 0x00


	//----- nvinfo : EIATTR_SPARSE_MMA_MASK
	.align		4
.L_15:
        /*0048*/ 	.byte	0x03, 0x50
        /*004a*/ 	.short	0x0000


	//----- nvinfo : EIATTR_MAXREG_COUNT
	.align		4
        /*004c*/ 	.byte	0x03, 0x1b
        /*004e*/ 	.short	0x00ff


	//----- nvinfo : EIATTR_NUM_BARRIERS
	.align		4
        /*0050*/ 	.byte	0x02, 0x4c
        /*0052*/ 	.byte	0x01
	.zero		1


	//----- nvinfo : EIATTR_MERCURY_ISA_VERSION
	.align		4
        /*0054*/ 	.byte	0x03, 0x5f
        /*0056*/ 	.short	0x0101


	//----- nvinfo : EIATTR_VRC_CTA_INIT_COUNT
	.align		4
        /*0058*/ 	.byte	0x02, 0x4a
	.zero		1
	.zero		1


	//----- nvinfo : EIATTR_EXIT_INSTR_OFFSETS
	.align		4
        /*005c*/ 	.byte	0x04, 0x1c
        /*005e*/ 	.short	(.L_17 - .L_16)


	//   ....[0]....
.L_16:
        /*0060*/ 	.word	0x00000c20


	//----- nvinfo : EIATTR_CBANK_PARAM_SIZE
	.align		4
.L_17:
        /*0064*/ 	.byte	0x03, 0x19
        /*0066*/ 	.short	0x001c


	//----- nvinfo : EIATTR_PARAM_CBANK
	.align		4
        /*0068*/ 	.byte	0x04, 0x0a
        /*006a*/ 	.short	(.L_19 - .L_18)
	.align		4
.L_18:
        /*006c*/ 	.word	index@(.nv.constant0._Z14matrixMulTiledPfS_S_i)
        /*0070*/ 	.short	0x0380
        /*0072*/ 	.short	0x001c


	//----- nvinfo : EIATTR_SW_WAR
	.align		4
.L_19:
        /*0074*/ 	.byte	0x04, 0x36
        /*0076*/ 	.short	(.L_21 - .L_20)
.L_20:
        /*0078*/ 	.word	0x00000008
.L_21:


//--------------------- .nv.callgraph             --------------------------
	.section	.nv.callgraph,"",@"SHT_CUDA_CALLGRAPH"
	.align	4
	.sectionentsize	8
	.align		4
        /*0000*/ 	.word	0x00000000
	.align		4
        /*0004*/ 	.word	0xffffffff
	.align		4
        /*0008*/ 	.word	0x00000000
	.align		4
        /*000c*/ 	.word	0xfffffffe
	.align		4
        /*0010*/ 	.word	0x00000000
	.align		4
        /*0014*/ 	.word	0xfffffffd
	.align		4
        /*0018*/ 	.word	0x00000000
	.align		4
        /*001c*/ 	.word	0xfffffffc


//--------------------- .text._Z14matrixMulTiledPfS_S_i --------------------------
	.section	.text._Z14matrixMulTiledPfS_S_i,"ax",@progbits
	.align	128
        .global         _Z14matrixMulTiledPfS_S_i
        .type           _Z14matrixMulTiledPfS_S_i,@function
        .size           _Z14matrixMulTiledPfS_S_i,(.L_x_5 - _Z14matrixMulTiledPfS_S_i)
        .other          _Z14matrixMulTiledPfS_S_i,@"STO_CUDA_ENTRY STV_DEFAULT"
_Z14matrixMulTiledPfS_S_i:
.text._Z14matrixMulTiledPfS_S_i:
[----:B------:R-:W-:Y:S08]  /*0000*/  LDC R1, c[0x0][0x37c] ;  /* 0x0000df00ff017b82 */ /* 0x000ff00000000800 */
[----:B------:R-:W0:Y:S01]  /*0010*/  LDC R3, c[0x0][0x398] ;  /* 0x0000e600ff037b82 */ /* 0x000e220000000800 */
[----:B------:R-:W1:Y:S01]  /*0020*/  S2R R18, SR_CTAID.Y ;  /* 0x0000000000127919 */ /* 0x000e620000002600 */
[----:B------:R-:W2:Y:S01]  /*0030*/  LDCU.64 UR8, c[0x0][0x358] ;  /* 0x00006b00ff0877ac */ /* 0x000ea20008000a00 */
[----:B------:R-:W-:Y:S01]  /*0040*/  HFMA2 R25, -RZ, RZ, 0, 0 ;  /* 0x00000000ff197431 */ /* 0x000fe200000001ff */
[----:B------:R-:W1:Y:S01]  /*0050*/  S2R R5, SR_TID.Y ;  /* 0x0000000000057919 */ /* 0x000e620000002200 */
[----:B------:R-:W3:Y:S01]  /*0060*/  S2R R9, SR_CTAID.X ;  /* 0x0000000000097919 */ /* 0x000ee20000002500 */
[----:B------:R-:W3:Y:S01]  /*0070*/  S2R R12, SR_TID.X ;  /* 0x00000000000c7919 */ /* 0x000ee20000002100 */
[----:B0-----:R-:W-:-:S02]  /*0080*/  ISETP.GE.AND P0, PT, R3, 0x4, PT ;  /* 0x000000040300780c */ /* 0x001fc40003f06270 */
[----:B------:R-:W-:-:S04]  /*0090*/  SHF.R.S32.HI R0, RZ, 0x1f, R3 ;  /* 0x0000001fff007819 */ /* 0x000fc80000011403 */
[----:B------:R-:W-:Y:S02]  /*00a0*/  LEA.HI R0, R0, R3, RZ, 0x2 ;  /* 0x0000000300007211 */ /* 0x000fe400078f10ff */
[----:B-1----:R-:W-:Y:S02]  /*00b0*/  LEA R18, R18, R5, 0x2 ;  /* 0x0000000512127211 */ /* 0x002fe400078e10ff */
[----:B---3--:R-:W-:-:S03]  /*00c0*/  LEA R16, R9, R12, 0x2 ;  /* 0x0000000c09107211 */ /* 0x008fc600078e10ff */
[----:B--2---:R-:W-:Y:S05]  /*00d0*/  @!P0 BRA `(.L_x_0) ;  /* 0x0000000800c08947 */ /* 0x004fea0003800000 */
[----:B------:R-:W0:Y:S01]  /*00e0*/  S2UR UR6, SR_CgaCtaId ;  /* 0x00000000000679c3 */ /* 0x000e220000008800 */
[----:B------:R-:W-:Y:S01]  /*00f0*/  SHF.R.S32.HI R23, RZ, 0x2, R0 ;  /* 0x00000002ff177819 */ /* 0x000fe20000011400 */
[----:B------:R-:W-:Y:S01]  /*0100*/  UMOV UR4, 0x400 ;  /* 0x0000040000047882 */ /* 0x000fe20000000000 */
[----:B------:R-:W-:Y:S01]  /*0110*/  IMAD R17, R18, R3, R12 ;  /* 0x0000000312117224 */ /* 0x000fe200078e020c */
[----:B------:R-:W-:Y:S01]  /*0120*/  UIADD3 UR5, UPT, UPT, UR4, 0x40, URZ ;  /* 0x0000004004057890 */ /* 0x000fe2000fffe0ff */
[----:B------:R-:W-:Y:S02]  /*0130*/  IADD3 R0, PT, PT, R23, -0x1, RZ ;  /* 0xffffffff17007810 */ /* 0x000fe40007ffe0ff */
[----:B------:R-:W-:Y:S02]  /*0140*/  MOV R25, RZ ;  /* 0x000000ff00197202 */ /* 0x000fe40000000f00 */
[----:B------:R-:W-:Y:S02]  /*0150*/  ISETP.GE.U32.AND P0, PT, R0, 0x3, PT ;  /* 0x000000030000780c */ /* 0x000fe40003f06070 */
[----:B------:R-:W-:Y:S01]  /*0160*/  MOV R0, RZ ;  /* 0x000000ff00007202 */ /* 0x000fe20000000f00 */
[----:B0-----:R-:W-:-:S02]  /*0170*/  ULEA UR4, UR6, UR4, 0x18 ;  /* 0x0000000406047291 */ /* 0x001fc4000f8ec0ff */
[----:B------:R-:W-:-:S04]  /*0180*/  ULEA UR5, UR6, UR5, 0x18 ;  /* 0x0000000506057291 */ /* 0x000fc8000f8ec0ff */
[C---:B------:R-:W-:Y:S02]  /*0190*/  LEA R7, R5.reuse, UR4, 0x4 ;  /* 0x0000000405077c11 */ /* 0x040fe4000f8e20ff */
[C---:B------:R-:W-:Y:S02]  /*01a0*/  LEA R2, R12.reuse, UR5, 0x2 ;  /* 0x000000050c027c11 */ /* 0x040fe4000f8e10ff */
[----:B------:R-:W-:Y:S02]  /*01b0*/  LEA R6, R12, R7, 0x2 ;  /* 0x000000070c067211 */ /* 0x000fe400078e10ff */
[----:B------:R-:W-:Y:S01]  /*01c0*/  LEA R4, R5, R2, 0x4 ;  /* 0x0000000205047211 */ /* 0x000fe200078e20ff */
[----:B------:R-:W-:Y:S06]  /*01d0*/  @!P0 BRA `(.L_x_1) ;  /* 0x0000000400688947 */ /* 0x000fec0003800000 */
[C---:B------:R-:W-:Y:S01]  /*01e0*/  IADD3 R0, PT, PT, R5.reuse, 0xc, RZ ;  /* 0x0000000c05007810 */ /* 0x040fe20007ffe0ff */
[CCC-:B------:R-:W-:Y:S01]  /*01f0*/  IMAD R20, R5.reuse, R3.reuse, R12.reuse ;  /* 0x0000000305147224 */ /* 0x1c0fe200078e020c */
[C---:B------:R-:W-:Y:S02]  /*0200*/  IADD3 R8, PT, PT, R5.reuse, 0x8, RZ ;  /* 0x0000000805087810 */ /* 0x040fe40007ffe0ff */
[----:B------:R-:W-:Y:S01]  /*0210*/  IADD3 R10, PT, PT, R5, 0x4, RZ ;  /* 0x00000004050a7810 */ /* 0x000fe20007ffe0ff */
[-CC-:B------:R-:W-:Y:S01]  /*0220*/  IMAD R26, R0, R3.reuse, R12.reuse ;  /* 0x00000003001a7224 */ /* 0x180fe200078e020c */
[----:B------:R-:W-:Y:S01]  /*0230*/  LOP3.LUT R0, R23, 0x1ffffffc, RZ, 0xc0, !PT ;  /* 0x1ffffffc17007812 */ /* 0x000fe200078ec0ff */
[-CC-:B------:R-:W-:Y:S01]  /*0240*/  IMAD R8, R8, R3.reuse, R12.reuse ;  /* 0x0000000308087224 */ /* 0x180fe200078e020c */
[C---:B------:R-:W-:Y:S01]  /*0250*/  LEA R20, R9.reuse, R20, 0x2 ;  /* 0x0000001409147211 */ /* 0x040fe200078e10ff */
[----:B------:R-:W-:Y:S01]  /*0260*/  IMAD R10, R10, R3, R12 ;  /* 0x000000030a0a7224 */ /* 0x000fe200078e020c */
[----:B------:R-:W-:-:S02]  /*0270*/  LEA R26, R9, R26, 0x2 ;  /* 0x0000001a091a7211 */ /* 0x000fc400078e10ff */
[C---:B------:R-:W-:Y:S02]  /*0280*/  LEA R24, R9.reuse, R8, 0x2 ;  /* 0x0000000809187211 */ /* 0x040fe400078e10ff */
[----:B------:R-:W-:Y:S02]  /*0290*/  LEA R22, R9, R10, 0x2 ;  /* 0x0000000a09167211 */ /* 0x000fe400078e10ff */
[----:B------:R-:W-:Y:S02]  /*02a0*/  MOV R25, RZ ;  /* 0x000000ff00197202 */ /* 0x000fe40000000f00 */
[----:B------:R-:W-:Y:S02]  /*02b0*/  MOV R19, R17 ;  /* 0x0000001100137202 */ /* 0x000fe40000000f00 */
[----:B------:R-:W-:-:S07]  /*02c0*/  IADD3 R21, PT, PT, -R0, RZ, RZ ;  /* 0x000000ff00157210 */ /* 0x000fce0007ffe1ff */
.L_x_2:
[----:B------:R-:W0:Y:S08]  /*02d0*/  LDC.64 R28, c[0x0][0x380] ;  /* 0x0000e000ff1c7b82 */ /* 0x000e300000000a00 */
[----:B------:R-:W1:Y:S01]  /*02e0*/  LDC.64 R12, c[0x0][0x388] ;  /* 0x0000e200ff0c7b82 */ /* 0x000e620000000a00 */
[----:B0-----:R-:W-:-:S05]  /*02f0*/  IMAD.WIDE R28, R19, 0x4, R28 ;  /* 0x00000004131c7825 */ /* 0x001fca00078e021c */
[----:B------:R-:W2:Y:S01]  /*0300*/  LDG.E R27, desc[UR8][R28.64] ;  /* 0x000000081c1b7981 */ /* 0x000ea2000c1e1900 */
[----:B-1----:R-:W-:-:S06]  /*0310*/  IMAD.WIDE.U32 R14, R20, 0x4, R12 ;  /* 0x00000004140e7825 */ /* 0x002fcc00078e000c */
[----:B------:R-:W3:Y:S04]  /*0320*/  LDG.E R15, desc[UR8][R14.64] ;  /* 0x000000080e0f7981 */ /* 0x000ee8000c1e1900 */
[----:B--2---:R-:W-:Y:S04]  /*0330*/  STS [R6], R27 ;  /* 0x0000001b06007388 */ /* 0x004fe80000000800 */
[----:B---3--:R-:W-:Y:S01]  /*0340*/  STS [R4], R15 ;  /* 0x0000000f04007388 */ /* 0x008fe20000000800 */
[----:B------:R-:W-:Y:S06]  /*0350*/  BAR.SYNC.DEFER_BLOCKING 0x0 ;  /* 0x0000000000007b1d */ /* 0x000fec0000010000 */
[----:B------:R-:W-:Y:S04]  /*0360*/  LDS R14, [R2] ;  /* 0x00000000020e7984 */ /* 0x000fe80000000800 */
[----:B------:R-:W0:Y:S02]  /*0370*/  LDS.128 R8, [R7] ;  /* 0x0000000007087984 */ /* 0x000e240000000c00 */
[----:B0-----:R-:W-:-:S02]  /*0380*/  FFMA R8, R8, R14, R25 ;  /* 0x0000000e08087223 */ /* 0x001fc40000000019 */
[----:B------:R-:W0:Y:S01]  /*0390*/  LDS R25, [R2+0x10] ;  /* 0x0000100002197984 */ /* 0x000e220000000800 */
[----:B------:R-:W-:-:S04]  /*03a0*/  IMAD.WIDE.U32 R14, R22, 0x4, R12 ;  /* 0x00000004160e7825 */ /* 0x000fc800078e000c */
[----:B0-----:R-:W-:Y:S02]  /*03b0*/  FFMA R9, R25, R9, R8 ;  /* 0x0000000919097223 */ /* 0x001fe40000000008 */
[----:B------:R-:W0:Y:S04]  /*03c0*/  LDS R8, [R2+0x20] ;  /* 0x0000200002087984 */ /* 0x000e280000000800 */
[----:B------:R-:W1:Y:S01]  /*03d0*/  LDS R25, [R2+0x30] ;  /* 0x0000300002197984 */ /* 0x000e620000000800 */
[----:B------:R-:W-:Y:S06]  /*03e0*/  BAR.SYNC.DEFER_BLOCKING 0x0 ;  /* 0x0000000000007b1d */ /* 0x000fec0000010000 */
[----:B------:R-:W2:Y:S04]  /*03f0*/  LDG.E R27, desc[UR8][R28.64+0x10] ;  /* 0x000010081c1b7981 */ /* 0x000ea8000c1e1900 */
[----:B------:R-:W3:Y:S01]  /*0400*/  LDG.E R15, desc[UR8][R14.64] ;  /* 0x000000080e0f7981 */ /* 0x000ee2000c1e1900 */
[----:B0-----:R-:W-:-:S04]  /*0410*/  FFMA R8, R8, R10, R9 ;  /* 0x0000000a08087223 */ /* 0x001fc80000000009 */
[----:B-1----:R-:W-:Y:S01]  /*0420*/  FFMA R25, R25, R11, R8 ;  /* 0x0000000b19197223 */ /* 0x002fe20000000008 */
[----:B--2---:R-:W-:Y:S04]  /*0430*/  STS [R6], R27 ;  /* 0x0000001b06007388 */ /* 0x004fe80000000800 */
[----:B---3--:R-:W-:Y:S01]  /*0440*/  STS [R4], R15 ;  /* 0x0000000f04007388 */ /* 0x008fe20000000800 */
[----:B------:R-:W-:Y:S06]  /*0450*/  BAR.SYNC.DEFER_BLOCKING 0x0 ;  /* 0x0000000000007b1d */ /* 0x000fec0000010000 */
[----:B------:R-:W-:Y:S04]  /*0460*/  LDS R14, [R2] ;  /* 0x00000000020e7984 */ /* 0x000fe80000000800 */
[----:B------:R-:W0:Y:S02]  /*0470*/  LDS.128 R8, [R7] ;  /* 0x0000000007087984 */ /* 0x000e240000000c00 */
[----:B0-----:R-:W-:-:S02]  /*0480*/  FFMA R8, R8, R14, R25 ;  /* 0x0000000e08087223 */ /* 0x001fc40000000019 */
[----:B------:R-:W0:Y:S02]  /*0490*/  LDS R25, [R2+0x10] ;  /* 0x0000100002197984 */ /* 0x000e240000000800 */
[----:B0-----:R-:W-:Y:S02]  /*04a0*/  FFMA R9, R25, R9, R8 ;  /* 0x0000000919097223 */ /* 0x001fe40000000008 */
[----:B------:R-:W0:Y:S04]  /*04b0*/  LDS R8, [R2+0x20] ;  /* 0x0000200002087984 */ /* 0x000e280000000800 */
[----:B------:R-:W1:Y:S01]  /*04c0*/  LDS R25, [R2+0x30] ;  /* 0x0000300002197984 */ /* 0x000e620000000800 */
[----:B------:R-:W-:Y:S01]  /*04d0*/  IMAD.WIDE.U32 R14, R24, 0x4, R12 ;  /* 0x00000004180e7825 */ /* 0x000fe200078e000c */
[----:B------:R-:W-:Y:S06]  /*04e0*/  BAR.SYNC.DEFER_BLOCKING 0x0 ;  /* 0x0000000000007b1d */ /* 0x000fec0000010000 */
[----:B------:R-:W2:Y:S01]  /*04f0*/  LDG.E R15, desc[UR8][R14.64] ;  /* 0x000000080e0f7981 */ /* 0x000ea2000c1e1900 */
[----:B0-----:R-:W-:-:S04]  /*0500*/  FFMA R8, R8, R10, R9 ;  /* 0x0000000a08087223 */ /* 0x001fc80000000009 */
[----:B-1----:R-:W-:Y:S02]  /*0510*/  FFMA R25, R25, R11, R8 ;  /* 0x0000000b19197223 */ /* 0x002fe40000000008 */
[----:B------:R-:W3:Y:S04]  /*0520*/  LDG.E R11, desc[UR8][R28.64+0x20] ;  /* 0x000020081c0b7981 */ /* 0x000ee8000c1e1900 */
[----:B---3--:R-:W-:Y:S04]  /*0530*/  STS [R6], R11 ;  /* 0x0000000b06007388 */ /* 0x008fe80000000800 */
[----:B--2---:R-:W-:Y:S01]  /*0540*/  STS [R4], R15 ;  /* 0x0000000f04007388 */ /* 0x004fe20000000800 */
[----:B------:R-:W-:Y:S06]  /*0550*/  BAR.SYNC.DEFER_BLOCKING 0x0 ;  /* 0x0000000000007b1d */ /* 0x000fec0000010000 */
[----:B------:R-:W-:Y:S04]  /*0560*/  LDS R27, [R2] ;  /* 0x00000000021b7984 */ /* 0x000fe80000000800 */
[----:B------:R-:W0:Y:S02]  /*0570*/  LDS.128 R8, [R7] ;  /* 0x0000000007087984 */ /* 0x000e240000000c00 */
[----:B0-----:R-:W-:-:S02]  /*0580*/  FFMA R8, R8, R27, R25 ;  /* 0x0000001b08087223 */ /* 0x001fc40000000019 */
[----:B------:R-:W0:Y:S04]  /*0590*/  LDS R27, [R2+0x10] ;  /* 0x00001000021b7984 */ /* 0x000e280000000800 */
[----:B------:R-:W-:Y:S01]  /*05a0*/  LDS R25, [R2+0x30] ;  /* 0x0000300002197984 */ /* 0x000fe20000000800 */
[----:B0-----:R-:W-:Y:S01]  /*05b0*/  FFMA R27, R27, R9, R8 ;  /* 0x000000091b1b7223 */ /* 0x001fe20000000008 */
[----:B------:R-:W-:Y:S02]  /*05c0*/  IMAD.WIDE.U32 R8, R26, 0x4, R12 ;  /* 0x000000041a087825 */ /* 0x000fe400078e000c */
[----:B------:R-:W0:Y:S01]  /*05d0*/  LDS R12, [R2+0x20] ;  /* 0x00002000020c7984 */ /* 0x000e220000000800 */
[----:B------:R-:W-:Y:S06]  /*05e0*/  BAR.SYNC.DEFER_BLOCKING 0x0 ;  /* 0x0000000000007b1d */ /* 0x000fec0000010000 */
[----:B------:R-:W2:Y:S04]  /*05f0*/  LDG.E R29, desc[UR8][R28.64+0x30] ;  /* 0x000030081c1d7981 */ /* 0x000ea8000c1e1900 */
[----:B------:R-:W3:Y:S01]  /*0600*/  LDG.E R9, desc[UR8][R8.64] ;  /* 0x0000000808097981 */ /* 0x000ee2000c1e1900 */
[----:B0-----:R-:W-:-:S04]  /*0610*/  FFMA R10, R12, R10, R27 ;  /* 0x0000000a0c0a7223 */ /* 0x001fc8000000001b */
[----:B------:R-:W-:Y:S01]  /*0620*/  FFMA R11, R25, R11, R10 ;  /* 0x0000000b190b7223 */ /* 0x000fe2000000000a */
[----:B------:R-:W-:-:S04]  /*0630*/  IADD3 R21, PT, PT, R21, 0x4, RZ ;  /* 0x0000000415157810 */ /* 0x000fc80007ffe0ff */
[----:B------:R-:W-:Y:S02]  /*0640*/  ISETP.NE.AND P0, PT, R21, RZ, PT ;  /* 0x000000ff1500720c */ /* 0x000fe40003f05270 */
[----:B------:R-:W-:Y:S02]  /*0650*/  IADD3 R19, PT, PT, R19, 0x10, RZ ;  /* 0x0000001013137810 */ /* 0x000fe40007ffe0ff */
[C---:B------:R-:W-:Y:S02]  /*0660*/  LEA R26, R3.reuse, R26, 0x4 ;  /* 0x0000001a031a7211 */ /* 0x040fe400078e20ff */
[C---:B------:R-:W-:Y:S02]  /*0670*/  LEA R24, R3.reuse, R24, 0x4 ;  /* 0x0000001803187211 */ /* 0x040fe400078e20ff */
[C---:B------:R-:W-:Y:S02]  /*0680*/  LEA R22, R3.reuse, R22, 0x4 ;  /* 0x0000001603167211 */ /* 0x040fe400078e20ff */
[----:B------:R-:W-:Y:S01]  /*0690*/  LEA R20, R3, R20, 0x4 ;  /* 0x0000001403147211 */ /* 0x000fe200078e20ff */
[----:B--2---:R-:W-:Y:S04]  /*06a0*/  STS [R6], R29 ;  /* 0x0000001d06007388 */ /* 0x004fe80000000800 */
[----:B---3--:R-:W-:Y:S01]  /*06b0*/  STS [R4], R9 ;  /* 0x0000000904007388 */ /* 0x008fe20000000800 */
[----:B------:R-:W-:Y:S06]  /*06c0*/  BAR.SYNC.DEFER_BLOCKING 0x0 ;  /* 0x0000000000007b1d */ /* 0x000fec0000010000 */
[----:B------:R-:W-:Y:S04]  /*06d0*/  LDS R27, [R2] ;  /* 0x00000000021b7984 */ /* 0x000fe80000000800 */
[----:B------:R-:W0:Y:S04]  /*06e0*/  LDS.128 R12, [R7] ;  /* 0x00000000070c7984 */ /* 0x000e280000000c00 */
[----:B------:R-:W1:Y:S04]  /*06f0*/  LDS R25, [R2+0x10] ;  /* 0x0000100002197984 */ /* 0x000e680000000800 */
[----:B------:R-:W2:Y:S04]  /*0700*/  LDS R10, [R2+0x20] ;  /* 0x00002000020a7984 */ /* 0x000ea80000000800 */
[----:B------:R-:W3:Y:S01]  /*0710*/  LDS R28, [R2+0x30] ;  /* 0x00003000021c7984 */ /* 0x000ee20000000800 */
[----:B0-----:R-:W-:-:S04]  /*0720*/  FFMA R12, R12, R27, R11 ;  /* 0x0000001b0c0c7223 */ /* 0x001fc8000000000b */
[----:B-1----:R-:W-:-:S04]  /*0730*/  FFMA R13, R25, R13, R12 ;  /* 0x0000000d190d7223 */ /* 0x002fc8000000000c */
[----:B--2---:R-:W-:-:S04]  /*0740*/  FFMA R10, R10, R14, R13 ;  /* 0x0000000e0a0a7223 */ /* 0x004fc8000000000d */
[----:B---3--:R-:W-:Y:S01]  /*0750*/  FFMA R25, R28, R15, R10 ;  /* 0x0000000f1c197223 */ /* 0x008fe2000000000a */
[----:B------:R-:W-:Y:S06]  /*0760*/  BAR.SYNC.DEFER_BLOCKING 0x0 ;  /* 0x0000000000007b1d */ /* 0x000fec0000010000 */
[----:B------:R-:W-:Y:S05]  /*0770*/  @P0 BRA `(.L_x_2) ;  /* 0xfffffff800d40947 */ /* 0x000fea000383ffff */
.L_x_1:
[----:B------:R-:W-:-:S13]  /*0780*/  LOP3.LUT P0, R8, R23, 0x3, RZ, 0xc0, !PT ;  /* 0x0000000317087812 */ /* 0x000fda000780c0ff */
[----:B------:R-:W-:Y:S05]  /*0790*/  @!P0 BRA `(.L_x_0) ;  /* 0x0000000400108947 */ /* 0x000fea0003800000 */
[----:B------:R-:W-:Y:S02]  /*07a0*/  ISETP.NE.AND P0, PT, R8, 0x1, PT ;  /* 0x000000010800780c */ /* 0x000fe40003f05270 */
[----:B------:R-:W-:-:S04]  /*07b0*/  LOP3.LUT R23, R23, 0x1, RZ, 0xc0, !PT ;  /* 0x0000000117177812 */ /* 0x000fc800078ec0ff */
[----:B------:R-:W-:-:S07]  /*07c0*/  ISETP.NE.U32.AND P1, PT, R23, 0x1, PT ;  /* 0x000000011700780c */ /* 0x000fce0003f25070 */
[----:B------:R-:W-:Y:S06]  /*07d0*/  @!P0 BRA `(.L_x_3) ;  /* 0x0000000000a48947 */ /* 0x000fec0003800000 */
[----:B------:R-:W0:Y:S01]  /*07e0*/  LDC.64 R22, c[0x0][0x380] ;  /* 0x0000e000ff167b82 */ /* 0x000e220000000a00 */
[C---:B------:R-:W-:Y:S02]  /*07f0*/  LEA R10, R0.reuse, R5, 0x2 ;  /* 0x00000005000a7211 */ /* 0x040fe400078e10ff */
[----:B------:R-:W-:-:S03]  /*0800*/  LEA R9, R0, R17, 0x2 ;  /* 0x0000001100097211 */ /* 0x000fc600078e10ff */
[----:B------:R-:W-:Y:S02]  /*0810*/  IMAD R11, R10, R3, R16 ;  /* 0x000000030a0b7224 */ /* 0x000fe400078e0210 */
[----:B------:R-:W1:Y:S01]  /*0820*/  LDC.64 R20, c[0x0][0x388] ;  /* 0x0000e200ff147b82 */ /* 0x000e620000000a00 */
[----:B0-----:R-:W-:-:S05]  /*0830*/  IMAD.WIDE R22, R9, 0x4, R22 ;  /* 0x0000000409167825 */ /* 0x001fca00078e0216 */
[----:B------:R-:W2:Y:S01]  /*0840*/  LDG.E R13, desc[UR8][R22.64] ;  /* 0x00000008160d7981 */ /* 0x000ea2000c1e1900 */
[----:B-1----:R-:W-:-:S05]  /*0850*/  IMAD.WIDE.U32 R8, R11, 0x4, R20 ;  /* 0x000000040b087825 */ /* 0x002fca00078e0014 */
[----:B------:R-:W3:Y:S01]  /*0860*/  LDG.E R15, desc[UR8][R8.64] ;  /* 0x00000008080f7981 */ /* 0x000ee2000c1e1900 */
[----:B------:R-:W-:-:S05]  /*0870*/  IADD3 R10, PT, PT, R10, 0x4, RZ ;  /* 0x000000040a0a7810 */ /* 0x000fca0007ffe0ff */
[----:B------:R-:W-:-:S04]  /*0880*/  IMAD R11, R10, R3, R16 ;  /* 0x000000030a0b7224 */ /* 0x000fc800078e0210 */
[----:B------:R-:W-:Y:S01]  /*0890*/  IMAD.WIDE.U32 R20, R11, 0x4, R20 ;  /* 0x000000040b147825 */ /* 0x000fe200078e0014 */
[----:B--2---:R-:W-:Y:S04]  /*08a0*/  STS [R6], R13 ;  /* 0x0000000d06007388 */ /* 0x004fe80000000800 */
[----:B---3--:R-:W-:Y:S01]  /*08b0*/  STS [R4], R15 ;  /* 0x0000000f04007388 */ /* 0x008fe20000000800 */
[----:B------:R-:W-:Y:S06]  /*08c0*/  BAR.SYNC.DEFER_BLOCKING 0x0 ;  /* 0x0000000000007b1d */ /* 0x000fec0000010000 */
[----:B------:R-:W-:Y:S04]  /*08d0*/  LDS R29, [R2] ;  /* 0x00000000021d7984 */ /* 0x000fe80000000800 */
[----:B------:R-:W-:Y:S04]  /*08e0*/  LDS R26, [R2+0x10] ;  /* 0x00001000021a7984 */ /* 0x000fe80000000800 */
[----:B------:R-:W-:Y:S04]  /*08f0*/  LDS R19, [R2+0x20] ;  /* 0x0000200002137984 */ /* 0x000fe80000000800 */
[----:B------:R-:W-:Y:S04]  /*0900*/  LDS R24, [R2+0x30] ;  /* 0x0000300002187984 */ /* 0x000fe80000000800 */
[----:B------:R-:W0:Y:S01]  /*0910*/  LDS.128 R8, [R7] ;  /* 0x0000000007087984 */ /* 0x000e220000000c00 */
[----:B------:R-:W-:Y:S06]  /*0920*/  BAR.SYNC.DEFER_BLOCKING 0x0 ;  /* 0x0000000000007b1d */ /* 0x000fec0000010000 */
[----:B------:R-:W2:Y:S04]  /*0930*/  LDG.E R23, desc[UR8][R22.64+0x10] ;  /* 0x0000100816177981 */ /* 0x000ea8000c1e1900 */
[----:B------:R-:W3:Y:S01]  /*0940*/  LDG.E R21, desc[UR8][R20.64] ;  /* 0x0000000814157981 */ /* 0x000ee2000c1e1900 */
[----:B0-----:R-:W-:-:S04]  /*0950*/  FFMA R29, R8, R29, R25 ;  /* 0x0000001d081d7223 */ /* 0x001fc80000000019 */
[----:B------:R-:W-:-:S04]  /*0960*/  FFMA R26, R26, R9, R29 ;  /* 0x000000091a1a7223 */ /* 0x000fc8000000001d */
[----:B------:R-:W-:-:S04]  /*0970*/  FFMA R19, R19, R10, R26 ;  /* 0x0000000a13137223 */ /* 0x000fc8000000001a */
[----:B------:R-:W-:Y:S01]  /*0980*/  FFMA R11, R24, R11, R19 ;  /* 0x0000000b180b7223 */ /* 0x000fe20000000013 */
[----:B------:R-:W-:Y:S01]  /*0990*/  IADD3 R0, PT, PT, R0, 0x2, RZ ;  /* 0x0000000200007810 */ /* 0x000fe20007ffe0ff */
        /* <DEDUP_REMOVED lines=13> */
.L_x_3:
[----:B------:R-:W-:Y:S05]  /*0a70*/  @P1 BRA `(.L_x_0) ;  /* 0x0000000000581947 */ /* 0x000fea0003800000 */
[----:B------:R-:W0:Y:S01]  /*0a80*/  LDC.64 R10, c[0x0][0x380] ;  /* 0x0000e000ff0a7b82 */ /* 0x000e220000000a00 */
[C---:B------:R-:W-:Y:S02]  /*0a90*/  LEA R5, R0.reuse, R5, 0x2 ;  /* 0x0000000500057211 */ /* 0x040fe400078e10ff */
[----:B------:R-:W-:-:S03]  /*0aa0*/  LEA R13, R0, R17, 0x2 ;  /* 0x00000011000d7211 */ /* 0x000fc600078e10ff */
[----:B------:R-:W-:Y:S02]  /*0ab0*/  IMAD R5, R5, R3, R16 ;  /* 0x0000000305057224 */ /* 0x000fe400078e0210 */
[----:B------:R-:W1:Y:S01]  /*0ac0*/  LDC.64 R8, c[0x0][0x388] ;  /* 0x0000e200ff087b82 */ /* 0x000e620000000a00 */
[----:B0-----:R-:W-:-:S06]  /*0ad0*/  IMAD.WIDE R12, R13, 0x4, R10 ;  /* 0x000000040d0c7825 */ /* 0x001fcc00078e020a */
[----:B------:R-:W2:Y:S01]  /*0ae0*/  LDG.E R13, desc[UR8][R12.64] ;  /* 0x000000080c0d7981 */ /* 0x000ea2000c1e1900 */
[----:B-1----:R-:W-:-:S06]  /*0af0*/  IMAD.WIDE.U32 R14, R5, 0x4, R8 ;  /* 0x00000004050e7825 */ /* 0x002fcc00078e0008 */
[----:B------:R-:W3:Y:S04]  /*0b00*/  LDG.E R15, desc[UR8][R14.64] ;  /* 0x000000080e0f7981 */ /* 0x000ee8000c1e1900 */
        /* <DEDUP_REMOVED lines=13> */
.L_x_0:
[----:B------:R-:W0:Y:S01]  /*0be0*/  LDC.64 R4, c[0x0][0x390] ;  /* 0x0000e400ff047b82 */ /* 0x000e220000000a00 */
[----:B------:R-:W-:-:S04]  /*0bf0*/  IMAD R3, R18, R3, R16 ;  /* 0x0000000312037224 */ /* 0x000fc800078e0210 */
[----:B0-----:R-:W-:-:S05]  /*0c00*/  IMAD.WIDE R2, R3, 0x4, R4 ;  /* 0x0000000403027825 */ /* 0x001fca00078e0204 */
[----:B------:R-:W-:Y:S01]  /*0c10*/  STG.E desc[UR8][R2.64], R25 ;  /* 0x0000001902007986 */ /* 0x000fe2000c101908 */
[----:B------:R-:W-:Y:S05]  /*0c20*/  EXIT ;  /* 0x000000000000794d */ /* 0x000fea0003800000 */
.L_x_4:
[----:B------:R-:W-:-:S00]  /*0c30*/  BRA `(.L_x_4) ;  /* 0xfffffffc00fc7947 */ /* 0x000fc0000383ffff */
[----:B------:R-:W-:-:S00]  /*0c40*/  NOP ;  /* 0x0000000000007918 */ /* 0x000fc00000000000 */
        /* <DEDUP_REMOVED lines=11> */
.L_x_5:


//--------------------- .nv.shared._Z14matrixMulTiledPfS_S_i --------------------------
	.section	.nv.shared._Z14matrixMulTiledPfS_S_i,"aw",@nobits
	.sectionflags	@""
	.align	4
.nv.shared._Z14matrixMulTiledPfS_S_i:
	.zero		1152


//--------------------- .nv.shared.reserved.0     --------------------------
	.section	.nv.shared.reserved.0,"aw",@nobits
	.weak		__nv_reservedSMEM_offset_0_alias
	.size		__nv_reservedSMEM_offset_0_alias, 0, 64
	.other		__nv_reservedSMEM_offset_0_alias,@"STO_CUDA_RESERVED_SHARED STV_DEFAULT"
__nv_reservedSMEM_offset_0_alias:
	.zero		0
	.zero		64


//--------------------- .nv.constant0._Z14matrixMulTiledPfS_S_i --------------------------
	.section	.nv.constant0._Z14matrixMulTiledPfS_S_i,"a",@progbits
	.sectionflags	@""
	.align	4
.nv.constant0._Z14matrixMulTiledPfS_S_i:
	.zero		924


//--------------------- SYMBOLS --------------------------

	.type		.nv.reservedSmem.offset0,@object
	.size		.nv.reservedSmem.offset0,0x4
	.type		.nv.reservedSmem.cap,@object
	.size		.nv.reservedSmem.cap,0x4
